	.headerflags	@"EF_CUDA_TEXMODE_UNIFIED EF_CUDA_64BIT_ADDRESS EF_CUDA_SM86 EF_CUDA_VIRTUAL_SM(EF_CUDA_SM86)"
	.elftype	@"ET_EXEC"


//--------------------- .nv.info                  --------------------------
	.section	.nv.info,"",@"SHT_CUDA_INFO"
	.align	4


	//----- nvinfo : EIATTR_REGCOUNT
	.align		4
        /*0000*/ 	.byte	0x04, 0x2f
        /*0002*/ 	.short	(.L_2 - .L_1)
	.align		4
.L_1:
        /*0004*/ 	.word	index@(triton_)
        /*0008*/ 	.word	0x00000016


	//----- nvinfo : EIATTR_MAX_STACK_SIZE
	.align		4
.L_2:
        /*000c*/ 	.byte	0x04, 0x23
        /*000e*/ 	.short	(.L_4 - .L_3)
	.align		4
.L_3:
        /*0010*/ 	.word	index@(triton_)
        /*0014*/ 	.word	0x00000000


	//----- nvinfo : EIATTR_MIN_STACK_SIZE
	.align		4
.L_4:
        /*0018*/ 	.byte	0x04, 0x12
        /*001a*/ 	.short	(.L_6 - .L_5)
	.align		4
.L_5:
        /*001c*/ 	.word	index@(triton_)
        /*0020*/ 	.word	0x00000000


	//----- nvinfo : EIATTR_FRAME_SIZE
	.align		4
.L_6:
        /*0024*/ 	.byte	0x04, 0x11
        /*0026*/ 	.short	(.L_8 - .L_7)
	.align		4
.L_7:
        /*0028*/ 	.word	index@(triton_)
        /*002c*/ 	.word	0x00000000
.L_8:


//--------------------- .nv.info.triton_          --------------------------
	.section	.nv.info.triton_,"",@"SHT_CUDA_INFO"
	.align	4


	//----- nvinfo : EIATTR_CUDA_API_VERSION
	.align		4
        /*0000*/ 	.byte	0x04, 0x37
        /*0002*/ 	.short	(.L_10 - .L_9)
.L_9:
        /*0004*/ 	.word	0x0000007b


	//----- nvinfo : EIATTR_SW2861232_WAR
	.align		4
.L_10:
        /*0008*/ 	.byte	0x01, 0x35
	.zero		2


	//----- nvinfo : EIATTR_PARAM_CBANK
	.align		4
        /*000c*/ 	.byte	0x04, 0x0a
        /*000e*/ 	.short	(.L_12 - .L_11)
	.align		4
.L_11:
        /*0010*/ 	.word	index@(.nv.constant0.triton_)
        /*0014*/ 	.short	0x0160
        /*0016*/ 	.short	0x0028


	//----- nvinfo : EIATTR_CBANK_PARAM_SIZE
	.align		4
.L_12:
        /*0018*/ 	.byte	0x03, 0x19
        /*001a*/ 	.short	0x0028


	//----- nvinfo : EIATTR_KPARAM_INFO
	.align		4
        /*001c*/ 	.byte	0x04, 0x17
        /*001e*/ 	.short	(.L_14 - .L_13)
.L_13:
        /*0020*/ 	.word	0x00000000
        /*0024*/ 	.short	0x0005
        /*0026*/ 	.short	0x0024
        /*0028*/ 	.byte	0x00, 0xf0, 0x11, 0x00


	//----- nvinfo : EIATTR_KPARAM_INFO
	.align		4
.L_14:
        /*002c*/ 	.byte	0x04, 0x17
        /*002e*/ 	.short	(.L_16 - .L_15)
.L_15:
        /*0030*/ 	.word	0x00000000
        /*0034*/ 	.short	0x0004
        /*0036*/ 	.short	0x0020
        /*0038*/ 	.byte	0x00, 0xf0, 0x11, 0x00


	//----- nvinfo : EIATTR_KPARAM_INFO
	.align		4
.L_16:
        /*003c*/ 	.byte	0x04, 0x17
        /*003e*/ 	.short	(.L_18 - .L_17)
.L_17:
        /*0040*/ 	.word	0x00000000
        /*0044*/ 	.short	0x0003
        /*0046*/ 	.short	0x0018
        /*0048*/ 	.byte	0x00, 0xf0, 0x21, 0x00


	//----- nvinfo : EIATTR_KPARAM_INFO
	.align		4
.L_18:
        /*004c*/ 	.byte	0x04, 0x17
        /*004e*/ 	.short	(.L_20 - .L_19)
.L_19:
        /*0050*/ 	.word	0x00000000
        /*0054*/ 	.short	0x0002
        /*0056*/ 	.short	0x0010
        /*0058*/ 	.byte	0x00, 0xf0, 0x21, 0x00


	//----- nvinfo : EIATTR_KPARAM_INFO
	.align		4
.L_20:
        /*005c*/ 	.byte	0x04, 0x17
        /*005e*/ 	.short	(.L_22 - .L_21)
.L_21:
        /*0060*/ 	.word	0x00000000
        /*0064*/ 	.short	0x0001
        /*0066*/ 	.short	0x0008
        /*0068*/ 	.byte	0x00, 0xf0, 0x21, 0x00


	//----- nvinfo : EIATTR_KPARAM_INFO
	.align		4
.L_22:
        /*006c*/ 	.byte	0x04, 0x17
        /*006e*/ 	.short	(.L_24 - .L_23)
.L_23:
        /*0070*/ 	.word	0x00000000
        /*0074*/ 	.short	0x0000
        /*0076*/ 	.short	0x0000
        /*0078*/ 	.byte	0x00, 0xf0, 0x21, 0x00


	//----- nvinfo : EIATTR_MAXREG_COUNT
	.align		4
.L_24:
        /*007c*/ 	.byte	0x03, 0x1b
        /*007e*/ 	.short	0x00ff


	//----- nvinfo : EIATTR_COOP_GROUP_MASK_REGIDS
	.align		4
        /*0080*/ 	.byte	0x04, 0x29
        /*0082*/ 	.short	(.L_26 - .L_25)


	//   ....[0]....
.L_25:
        /*0084*/ 	.word	0xffffffff


	//   ....[1]....
        /*0088*/ 	.word	0xffffffff


	//   ....[2]....
        /*008c*/ 	.word	0xffffffff


	//   ....[3]....
        /*0090*/ 	.word	0xffffffff


	//----- nvinfo : EIATTR_COOP_GROUP_INSTR_OFFSETS
	.align		4
.L_26:
        /*0094*/ 	.byte	0x04, 0x28
        /*0096*/ 	.short	(.L_28 - .L_27)


	//   ....[0]....
.L_27:
        /*0098*/ 	.word	0x000001d0


	//   ....[1]....
        /*009c*/ 	.word	0x000001f0


	//   ....[2]....
        /*00a0*/ 	.word	0x000002b0


	//   ....[3]....
        /*00a4*/ 	.word	0x000002d0


	//----- nvinfo : EIATTR_EXIT_INSTR_OFFSETS
	.align		4
.L_28:
        /*00a8*/ 	.byte	0x04, 0x1c
        /*00aa*/ 	.short	(.L_30 - .L_29)


	//   ....[0]....
.L_29:
        /*00ac*/ 	.word	0x000003a0


	//   ....[1]....
        /*00b0*/ 	.word	0x000003c0


	//----- nvinfo : EIATTR_MAX_THREADS
	.align		4
.L_30:
        /*00b4*/ 	.byte	0x04, 0x05
        /*00b6*/ 	.short	(.L_32 - .L_31)
.L_31:
        /*00b8*/ 	.word	0x00000080
        /*00bc*/ 	.word	0x00000001
        /*00c0*/ 	.word	0x00000001
.L_32:


//--------------------- .nv.rel.action            --------------------------
	.section	.nv.rel.action,"",@"SHT_CUDA_RELOCINFO"
	.align	8
	.sectionentsize	8
        /*0000*/ 	.byte	0x73, 0x00, 0x00, 0x00, 0x00, 0x00, 0x00, 0x00, 0x00, 0x00, 0x00, 0x11, 0x25, 0x00, 0x05, 0x36


//--------------------- .nv.constant0.triton_     --------------------------
	.section	.nv.constant0.triton_,"a",@progbits
	.align	4
.nv.constant0.triton_:
	.zero		392


//--------------------- .text.triton_             --------------------------
	.section	.text.triton_,"ax",@progbits
	.sectioninfo	@"SHI_REGISTERS=22"
	.align	128
        .global         triton_
        .type           triton_,@function
        .size           triton_,(.L_x_1 - triton_)
        .other          triton_,@"STO_CUDA_ENTRY STV_DEFAULT"
triton_:
.text.triton_:
[----:B------:R-:W-:-:S02]  /*0000*/  MOV R1, c[0x0][0x28] ;  /* 0x00000a0000017a02 */ /* 0x000fc40000000f00 */
[----:B------:R-:W0:Y:S01]  /*0010*/  S2R R2, SR_TID.X ;  /* 0x0000000000027919 */ /* 0x000e220000002100 */
[----:B------:R-:W1:Y:S01]  /*0020*/  S2UR UR4, SR_CTAID.X ;  /* 0x00000000000479c3 */ /* 0x000e620000002500 */
[----:B------:R-:W-:Y:S01]  /*0030*/  CS2R R4, SRZ ;  /* 0x0000000000047805 */ /* 0x000fe2000001ff00 */
[----:B------:R-:W-:Y:S01]  /*0040*/  CS2R R6, SRZ ;  /* 0x0000000000067805 */ /* 0x000fe2000001ff00 */
[----:B0-----:R-:W-:Y:S01]  /*0050*/  SHF.R.U32.HI R0, RZ, 0x2, R2 ;  /* 0x00000002ff007819 */ /* 0x001fe20000011602 */
[----:B-1----:R-:W-:Y:S01]  /*0060*/  USHF.L.U32 UR4, UR4, 0x5, URZ ;  /* 0x0000000504047899 */ /* 0x002fe2000800063f */
[----:B------:R-:W-:Y:S02]  /*0070*/  SHF.L.U32 R2, R2, 0x2, RZ ;  /* 0x0000000202027819 */ /* 0x000fe400000006ff */
[----:B------:R-:W-:Y:S02]  /*0080*/  SGXT.U32 R0, R0, 0x5 ;  /* 0x000000050000781a */ /* 0x000fe40000000000 */
[----:B------:R-:W-:-:S02]  /*0090*/  LOP3.LUT R13, R2, 0xc, RZ, 0xc0, !PT ;  /* 0x0000000c020d7812 */ /* 0x000fc400078ec0ff */
[----:B------:R-:W-:Y:S01]  /*00a0*/  LOP3.LUT R3, R0, UR4, RZ, 0xfc, !PT ;  /* 0x0000000400037c12 */ /* 0x000fe2000f8efcff */
[----:B------:R-:W-:Y:S01]  /*00b0*/  ULDC.64 UR4, c[0x0][0x118] ;  /* 0x0000460000047ab9 */ /* 0x000fe20000000a00 */
[----:B------:R-:W-:Y:S02]  /*00c0*/  MOV R0, 0x4 ;  /* 0x0000000400007802 */ /* 0x000fe40000000f00 */
[C---:B------:R-:W-:Y:S02]  /*00d0*/  ISETP.GE.AND P0, PT, R3.reuse, c[0x0][0x180], PT ;  /* 0x0000600003007a0c */ /* 0x040fe40003f06270 */
[----:B------:R-:W-:-:S05]  /*00e0*/  LEA R3, R3, R13, 0x4 ;  /* 0x0000000d03037211 */ /* 0x000fca00078e20ff */
[----:B------:R-:W-:-:S06]  /*00f0*/  IMAD.WIDE R16, R3, R0, c[0x0][0x160] ;  /* 0x0000580003107625 */ /* 0x000fcc00078e0200 */
[----:B------:R-:W2:Y:S01]  /*0100*/  @!P0 LDG.E.128 R4, [R16.64] ;  /* 0x0000000410048981 */ /* 0x000ea2000c1e1d00 */
[----:B------:R-:W-:-:S04]  /*0110*/  IMAD.WIDE.U32 R8, R13, R0, c[0x0][0x168] ;  /* 0x00005a000d087625 */ /* 0x000fc800078e0000 */
[----:B------:R-:W-:Y:S02]  /*0120*/  IMAD.WIDE.U32 R12, R13, R0, c[0x0][0x170] ;  /* 0x00005c000d0c7625 */ /* 0x000fe400078e0000 */
[----:B------:R-:W3:Y:S04]  /*0130*/  LDG.E.EL.128 R8, [R8.64] ;  /* 0x0000000408087981 */ /* 0x000ee8000c2e1d00 */
[----:B------:R-:W3:Y:S01]  /*0140*/  LDG.E.EL.128 R12, [R12.64] ;  /* 0x000000040c0c7981 */ /* 0x000ee2000c2e1d00 */
[----:B--2---:R-:W-:Y:S02]  /*0150*/  SEL R4, R4, RZ, !P0 ;  /* 0x000000ff04047207 */ /* 0x004fe40004000000 */
[----:B------:R-:W-:Y:S02]  /*0160*/  SEL R5, R5, RZ, !P0 ;  /* 0x000000ff05057207 */ /* 0x000fe40004000000 */
[----:B------:R-:W-:-:S02]  /*0170*/  SEL R6, R6, RZ, !P0 ;  /* 0x000000ff06067207 */ /* 0x000fc40004000000 */
[----:B------:R-:W-:Y:S01]  /*0180*/  SEL R7, R7, RZ, !P0 ;  /* 0x000000ff07077207 */ /* 0x000fe20004000000 */
[----:B------:R-:W-:-:S04]  /*0190*/  FADD R19, R4, R5 ;  /* 0x0000000504137221 */ /* 0x000fc80000000000 */
[----:B------:R-:W-:-:S04]  /*01a0*/  FADD R2, R6, R19 ;  /* 0x0000001306027221 */ /* 0x000fc80000000000 */
[----:B------:R-:W-:-:S05]  /*01b0*/  FADD R2, R7, R2 ;  /* 0x0000000207027221 */ /* 0x000fca0000000000 */
[----:B------:R-:W-:-:S05]  /*01c0*/  FSEL R2, R2, RZ, !P0 ;  /* 0x000000ff02027208 */ /* 0x000fca0004000000 */
[----:B------:R-:W0:Y:S02]  /*01d0*/  SHFL.BFLY PT, R17, R2, 0x2, 0x1f ;  /* 0x0c401f0002117f89 */ /* 0x000e2400000e0000 */
[----:B0-----:R-:W-:-:S05]  /*01e0*/  FADD R17, R2, R17 ;  /* 0x0000001102117221 */ /* 0x001fca0000000000 */
[----:B------:R-:W0:Y:S02]  /*01f0*/  SHFL.BFLY PT, R16, R17, 0x1, 0x1f ;  /* 0x0c201f0011107f89 */ /* 0x000e2400000e0000 */
[----:B0-----:R-:W-:-:S04]  /*0200*/  FADD R16, R17, R16 ;  /* 0x0000001011107221 */ /* 0x001fc80000000000 */
[C---:B------:R-:W-:Y:S01]  /*0210*/  FFMA R5, R16.reuse, -0.0625, R5 ;  /* 0xbd80000010057823 */ /* 0x040fe20000000005 */
[C---:B------:R-:W-:Y:S01]  /*0220*/  FFMA R4, R16.reuse, -0.0625, R4 ;  /* 0xbd80000010047823 */ /* 0x040fe20000000004 */
[C---:B------:R-:W-:Y:S01]  /*0230*/  FFMA R6, R16.reuse, -0.0625, R6 ;  /* 0xbd80000010067823 */ /* 0x040fe20000000006 */
[----:B------:R-:W-:Y:S01]  /*0240*/  FFMA R7, R16, -0.0625, R7 ;  /* 0xbd80000010077823 */ /* 0x000fe20000000007 */
[----:B------:R-:W-:-:S04]  /*0250*/  FMUL R19, R5, R5 ;  /* 0x0000000505137220 */ /* 0x000fc80000400000 */
[----:B------:R-:W-:-:S04]  /*0260*/  FFMA R19, R4, R4, R19 ;  /* 0x0000000404137223 */ /* 0x000fc80000000013 */
[----:B------:R-:W-:Y:S01]  /*0270*/  FFMA R16, R6, R6, R19 ;  /* 0x0000000606107223 */ /* 0x000fe20000000013 */
[----:B------:R-:W-:-:S03]  /*0280*/  MOV R19, 0x3d800000 ;  /* 0x3d80000000137802 */ /* 0x000fc60000000f00 */
[----:B------:R-:W-:-:S05]  /*0290*/  FFMA R16, R7, R7, R16 ;  /* 0x0000000707107223 */ /* 0x000fca0000000010 */
[----:B------:R-:W-:-:S05]  /*02a0*/  FSEL R16, R16, RZ, !P0 ;  /* 0x000000ff10107208 */ /* 0x000fca0004000000 */
[----:B------:R-:W0:Y:S02]  /*02b0*/  SHFL.BFLY PT, R17, R16, 0x2, 0x1f ;  /* 0x0c401f0010117f89 */ /* 0x000e2400000e0000 */
[----:B0-----:R-:W-:-:S05]  /*02c0*/  FADD R17, R16, R17 ;  /* 0x0000001110117221 */ /* 0x001fca0000000000 */
[----:B------:R-:W0:Y:S02]  /*02d0*/  SHFL.BFLY PT, R2, R17, 0x1, 0x1f ;  /* 0x0c201f0011027f89 */ /* 0x000e2400000e0000 */
[----:B0-----:R-:W-:-:S04]  /*02e0*/  FADD R2, R17, R2 ;  /* 0x0000000211027221 */ /* 0x001fc80000000000 */
[----:B------:R-:W-:-:S06]  /*02f0*/  FFMA R18, R2, R19, 9.9999997473787516356e-06 ;  /* 0x3727c5ac02127423 */ /* 0x000fcc0000000013 */
[----:B------:R-:W0:Y:S02]  /*0300*/  MUFU.RSQ R18, R18 ;  /* 0x0000001200127308 */ /* 0x000e240000001400 */
[-C--:B0-----:R-:W-:Y:S01]  /*0310*/  FMUL R19, R4, R18.reuse ;  /* 0x0000001204137220 */ /* 0x081fe20000400000 */
[-C--:B------:R-:W-:Y:S01]  /*0320*/  FMUL R2, R5, R18.reuse ;  /* 0x0000001205027220 */ /* 0x080fe20000400000 */
[-C--:B------:R-:W-:Y:S01]  /*0330*/  FMUL R5, R6, R18.reuse ;  /* 0x0000001206057220 */ /* 0x080fe20000400000 */
[----:B------:R-:W-:Y:S01]  /*0340*/  FMUL R4, R7, R18 ;  /* 0x0000001207047220 */ /* 0x000fe20000400000 */
[----:B---3--:R-:W-:Y:S01]  /*0350*/  FFMA R8, R8, R19, R12 ;  /* 0x0000001308087223 */ /* 0x008fe2000000000c */
[----:B------:R-:W-:Y:S01]  /*0360*/  FFMA R9, R9, R2, R13 ;  /* 0x0000000209097223 */ /* 0x000fe2000000000d */
[----:B------:R-:W-:Y:S01]  /*0370*/  FFMA R10, R10, R5, R14 ;  /* 0x000000050a0a7223 */ /* 0x000fe2000000000e */
[----:B------:R-:W-:Y:S01]  /*0380*/  FFMA R11, R11, R4, R15 ;  /* 0x000000040b0b7223 */ /* 0x000fe2000000000f */
[----:B------:R-:W-:Y:S01]  /*0390*/  IMAD.WIDE R2, R3, R0, c[0x0][0x178] ;  /* 0x00005e0003027625 */ /* 0x000fe200078e0200 */
[----:B------:R-:W-:Y:S06]  /*03a0*/  @P0 EXIT ;  /* 0x000000000000094d */ /* 0x000fec0003800000 */
[----:B------:R-:W-:Y:S01]  /*03b0*/  STG.E.128 [R2.64], R8 ;  /* 0x0000000802007986 */ /* 0x000fe2000c101d04 */
[----:B------:R-:W-:Y:S05]  /*03c0*/  EXIT ;  /* 0x000000000000794d */ /* 0x000fea0003800000 */
.L_x_0:
[----:B------:R-:W-:-:S00]  /*03d0*/  BRA `(.L_x_0) ;  /* 0xfffffff000007947 */ /* 0x000fc0000383ffff */
[----:B------:R-:W-:-:S00]  /*03e0*/  NOP ;  /* 0x0000000000007918 */ /* 0x000fc00000000000 */
        /* <DEDUP_REMOVED lines=9> */
.L_x_1:


//--------------------- .nv.global.init           --------------------------
	.section	.nv.global.init,"aw",@progbits
.nv.global.init:
	.type		_$_str,@object
	.size		_$_str,(.L_0 - _$_str)
_$_str:
        /*0000*/ 	.byte	0x5f, 0x5f, 0x43, 0x55, 0x44, 0x41, 0x5f, 0x46, 0x54, 0x5a, 0x00
.L_0:
